	.headerflags	@"EF_CUDA_TEXMODE_UNIFIED EF_CUDA_64BIT_ADDRESS EF_CUDA_ACCELERATORS EF_CUDA_SM90 EF_CUDA_VIRTUAL_SM(EF_CUDA_SM90)"
	.elftype	@"ET_EXEC"


//--------------------- .nv.info                  --------------------------
	.section	.nv.info,"",@"SHT_CUDA_INFO"
	.align	4


	//----- nvinfo : EIATTR_REGCOUNT
	.align		4
        /*0000*/ 	.byte	0x04, 0x2f
        /*0002*/ 	.short	(.L_3 - .L_2)
	.align		4
.L_2:
        /*0004*/ 	.word	index@(triton_poi_fused__native_batch_norm_legit_no_training_add_5)
        /*0008*/ 	.word	0x00000024


	//----- nvinfo : EIATTR_MIN_STACK_SIZE
	.align		4
.L_3:
        /*000c*/ 	.byte	0x04, 0x12
        /*000e*/ 	.short	(.L_5 - .L_4)
	.align		4
.L_4:
        /*0010*/ 	.word	index@(triton_poi_fused__native_batch_norm_legit_no_training_add_5)
        /*0014*/ 	.word	0x00000000


	//----- nvinfo : EIATTR_FRAME_SIZE
	.align		4
.L_5:
        /*0018*/ 	.byte	0x04, 0x11
        /*001a*/ 	.short	(.L_7 - .L_6)
	.align		4
.L_6:
        /*001c*/ 	.word	index@(triton_poi_fused__native_batch_norm_legit_no_training_add_5)
        /*0020*/ 	.word	0x00000000


	//----- nvinfo : EIATTR_MIN_STACK_SIZE
	.align		4
.L_7:
        /*0024*/ 	.byte	0x04, 0x12
        /*0026*/ 	.short	(.L_9 - .L_8)
	.align		4
.L_8:
        /*0028*/ 	.word	index@(triton_poi_fused__native_batch_norm_legit_no_training_add_5)
        /*002c*/ 	.word	0x00000000
.L_9:


//--------------------- .nv.info.triton_poi_fused__native_batch_norm_legit_no_training_add_5 --------------------------
	.section	.nv.info.triton_poi_fused__native_batch_norm_legit_no_training_add_5,"",@"SHT_CUDA_INFO"
	.sectionflags	@""
	.align	4


	//----- nvinfo : EIATTR_CUDA_API_VERSION
	.align		4
        /*0000*/ 	.byte	0x04, 0x37
        /*0002*/ 	.short	(.L_11 - .L_10)
.L_10:
        /*0004*/ 	.word	0x0000007c


	//----- nvinfo : EIATTR_KPARAM_INFO
	.align		4
.L_11:
        /*0008*/ 	.byte	0x04, 0x17
        /*000a*/ 	.short	(.L_13 - .L_12)
.L_12:
        /*000c*/ 	.word	0x00000000
        /*0010*/ 	.short	0x000b
        /*0012*/ 	.short	0x0058
        /*0014*/ 	.byte	0x00, 0xf0, 0x11, 0x00


	//----- nvinfo : EIATTR_KPARAM_INFO
	.align		4
.L_13:
        /*0018*/ 	.byte	0x04, 0x17
        /*001a*/ 	.short	(.L_15 - .L_14)
.L_14:
        /*001c*/ 	.word	0x00000000
        /*0020*/ 	.short	0x000a
        /*0022*/ 	.short	0x0050
        /*0024*/ 	.byte	0x00, 0xf4, 0x21, 0x00


	//----- nvinfo : EIATTR_KPARAM_INFO
	.align		4
.L_15:
        /*0028*/ 	.byte	0x04, 0x17
        /*002a*/ 	.short	(.L_17 - .L_16)
.L_16:
        /*002c*/ 	.word	0x00000000
        /*0030*/ 	.short	0x0009
        /*0032*/ 	.short	0x0048
        /*0034*/ 	.byte	0x00, 0xf4, 0x21, 0x00


	//----- nvinfo : EIATTR_KPARAM_INFO
	.align		4
.L_17:
        /*0038*/ 	.byte	0x04, 0x17
        /*003a*/ 	.short	(.L_19 - .L_18)
.L_18:
        /*003c*/ 	.word	0x00000000
        /*0040*/ 	.short	0x0008
        /*0042*/ 	.short	0x0040
        /*0044*/ 	.byte	0x00, 0xf4, 0x21, 0x00


	//----- nvinfo : EIATTR_KPARAM_INFO
	.align		4
.L_19:
        /*0048*/ 	.byte	0x04, 0x17
        /*004a*/ 	.short	(.L_21 - .L_20)
.L_20:
        /*004c*/ 	.word	0x00000000
        /*0050*/ 	.short	0x0007
        /*0052*/ 	.short	0x0038
        /*0054*/ 	.byte	0x00, 0xf4, 0x21, 0x00


	//----- nvinfo : EIATTR_KPARAM_INFO
	.align		4
.L_21:
        /*0058*/ 	.byte	0x04, 0x17
        /*005a*/ 	.short	(.L_23 - .L_22)
.L_22:
        /*005c*/ 	.word	0x00000000
        /*0060*/ 	.short	0x0006
        /*0062*/ 	.short	0x0030
        /*0064*/ 	.byte	0x00, 0xf4, 0x21, 0x00


	//----- nvinfo : EIATTR_KPARAM_INFO
	.align		4
.L_23:
        /*0068*/ 	.byte	0x04, 0x17
        /*006a*/ 	.short	(.L_25 - .L_24)
.L_24:
        /*006c*/ 	.word	0x00000000
        /*0070*/ 	.short	0x0005
        /*0072*/ 	.short	0x0028
        /*0074*/ 	.byte	0x00, 0xf4, 0x21, 0x00


	//----- nvinfo : EIATTR_KPARAM_INFO
	.align		4
.L_25:
        /*0078*/ 	.byte	0x04, 0x17
        /*007a*/ 	.short	(.L_27 - .L_26)
.L_26:
        /*007c*/ 	.word	0x00000000
        /*0080*/ 	.short	0x0004
        /*0082*/ 	.short	0x0020
        /*0084*/ 	.byte	0x00, 0xf4, 0x21, 0x00


	//----- nvinfo : EIATTR_KPARAM_INFO
	.align		4
.L_27:
        /*0088*/ 	.byte	0x04, 0x17
        /*008a*/ 	.short	(.L_29 - .L_28)
.L_28:
        /*008c*/ 	.word	0x00000000
        /*0090*/ 	.short	0x0003
        /*0092*/ 	.short	0x0018
        /*0094*/ 	.byte	0x00, 0xf4, 0x21, 0x00


	//----- nvinfo : EIATTR_KPARAM_INFO
	.align		4
.L_29:
        /*0098*/ 	.byte	0x04, 0x17
        /*009a*/ 	.short	(.L_31 - .L_30)
.L_30:
        /*009c*/ 	.word	0x00000000
        /*00a0*/ 	.short	0x0002
        /*00a2*/ 	.short	0x0010
        /*00a4*/ 	.byte	0x00, 0xf4, 0x21, 0x00


	//----- nvinfo : EIATTR_KPARAM_INFO
	.align		4
.L_31:
        /*00a8*/ 	.byte	0x04, 0x17
        /*00aa*/ 	.short	(.L_33 - .L_32)
.L_32:
        /*00ac*/ 	.word	0x00000000
        /*00b0*/ 	.short	0x0001
        /*00b2*/ 	.short	0x0008
        /*00b4*/ 	.byte	0x00, 0xf4, 0x21, 0x00


	//----- nvinfo : EIATTR_KPARAM_INFO
	.align		4
.L_33:
        /*00b8*/ 	.byte	0x04, 0x17
        /*00ba*/ 	.short	(.L_35 - .L_34)
.L_34:
        /*00bc*/ 	.word	0x00000000
        /*00c0*/ 	.short	0x0000
        /*00c2*/ 	.short	0x0000
        /*00c4*/ 	.byte	0x00, 0xf4, 0x21, 0x00


	//----- nvinfo : EIATTR_SPARSE_MMA_MASK
	.align		4
.L_35:
        /*00c8*/ 	.byte	0x03, 0x50
        /*00ca*/ 	.short	0x0000


	//----- nvinfo : EIATTR_MAXREG_COUNT
	.align		4
        /*00cc*/ 	.byte	0x03, 0x1b
        /*00ce*/ 	.short	0x00ff


	//----- nvinfo : EIATTR_EXIT_INSTR_OFFSETS
	.align		4
        /*00d0*/ 	.byte	0x04, 0x1c
        /*00d2*/ 	.short	(.L_37 - .L_36)


	//   ....[0]....
.L_36:
        /*00d4*/ 	.word	0x00000780


	//   ....[1]....
        /*00d8*/ 	.word	0x000007a0


	//----- nvinfo : EIATTR_REQNTID
	.align		4
.L_37:
        /*00dc*/ 	.byte	0x04, 0x10
        /*00de*/ 	.short	(.L_39 - .L_38)
.L_38:
        /*00e0*/ 	.word	0x00000020
        /*00e4*/ 	.word	0x00000001
        /*00e8*/ 	.word	0x00000001


	//----- nvinfo : EIATTR_CBANK_PARAM_SIZE
	.align		4
.L_39:
        /*00ec*/ 	.byte	0x03, 0x19
        /*00ee*/ 	.short	0x005c


	//----- nvinfo : EIATTR_PARAM_CBANK
	.align		4
        /*00f0*/ 	.byte	0x04, 0x0a
        /*00f2*/ 	.short	(.L_41 - .L_40)
	.align		4
.L_40:
        /*00f4*/ 	.word	index@(.nv.constant0.triton_poi_fused__native_batch_norm_legit_no_training_add_5)
        /*00f8*/ 	.short	0x0210
        /*00fa*/ 	.short	0x005c


	//----- nvinfo : EIATTR_SW_WAR
	.align		4
.L_41:
        /*00fc*/ 	.byte	0x04, 0x36
        /*00fe*/ 	.short	(.L_43 - .L_42)
.L_42:
        /*0100*/ 	.word	0x00000008
.L_43:


//--------------------- .nv.callgraph             --------------------------
	.section	.nv.callgraph,"",@"SHT_CUDA_CALLGRAPH"
	.align	4
	.sectionentsize	8
	.align		4
        /*0000*/ 	.word	0x00000000
	.align		4
        /*0004*/ 	.word	0xffffffff
	.align		4
        /*0008*/ 	.word	0x00000000
	.align		4
        /*000c*/ 	.word	0xfffffffe
	.align		4
        /*0010*/ 	.word	0x00000000
	.align		4
        /*0014*/ 	.word	0xfffffffd
	.align		4
        /*0018*/ 	.word	0x00000000
	.align		4
        /*001c*/ 	.word	0xfffffffc


//--------------------- .nv.constant4             --------------------------
	.section	.nv.constant4,"a",@progbits
	.align	8
	.align		8
.nv.constant4:
        /*0000*/ 	.dword	_$_str
	.align		8
        /*0008*/ 	.dword	_$_str_$_2


//--------------------- .text.triton_poi_fused__native_batch_norm_legit_no_training_add_5 --------------------------
	.section	.text.triton_poi_fused__native_batch_norm_legit_no_training_add_5,"ax",@progbits
	.align	128
        .global         triton_poi_fused__native_batch_norm_legit_no_training_add_5
        .type           triton_poi_fused__native_batch_norm_legit_no_training_add_5,@function
        .size           triton_poi_fused__native_batch_norm_legit_no_training_add_5,(.L_x_1 - triton_poi_fused__native_batch_norm_legit_no_training_add_5)
        .other          triton_poi_fused__native_batch_norm_legit_no_training_add_5,@"STO_CUDA_ENTRY STV_DEFAULT"
triton_poi_fused__native_batch_norm_legit_no_training_add_5:
.text.triton_poi_fused__native_batch_norm_legit_no_training_add_5:
[----:B------:R-:W0:Y:S01]  /*0000*/  LDC R1, c[0x0][0x28] ;  /* 0x00000a00ff017b82 */ /* 0x000e220000000800 */
[----:B------:R-:W1:Y:S01]  /*0010*/  S2R R0, SR_TID.X ;  /* 0x0000000000007919 */ /* 0x000e620000002100 */
[----:B------:R-:W-:Y:S01]  /*0020*/  ULDC.64 UR4, c[0x0][0x208] ;  /* 0x0000820000047ab9 */ /* 0x000fe20000000a00 */
[----:B------:R-:W2:Y:S01]  /*0030*/  S2R R3, SR_CTAID.X ;  /* 0x0000000000037919 */ /* 0x000ea20000002500 */
[----:B------:R-:W-:Y:S02]  /*0040*/  CS2R R14, SRZ ;  /* 0x00000000000e7805 */ /* 0x000fe4000001ff00 */
[----:B------:R-:W-:Y:S02]  /*0050*/  CS2R R8, SRZ ;  /* 0x0000000000087805 */ /* 0x000fe4000001ff00 */
[----:B------:R-:W3:Y:S08]  /*0060*/  LDC.64 R22, c[0x0][0x240] ;  /* 0x00009000ff167b82 */ /* 0x000ef00000000a00 */
[----:B------:R-:W4:Y:S08]  /*0070*/  LDC.64 R18, c[0x0][0x218] ;  /* 0x00008600ff127b82 */ /* 0x000f300000000a00 */
[----:B------:R-:W5:Y:S08]  /*0080*/  LDC.64 R24, c[0x0][0x238] ;  /* 0x00008e00ff187b82 */ /* 0x000f700000000a00 */
[----:B------:R-:W3:Y:S01]  /*0090*/  LDC.64 R16, c[0x0][0x210] ;  /* 0x00008400ff107b82 */ /* 0x000ee20000000a00 */
[----:B-1----:R-:W-:-:S02]  /*00a0*/  SHF.L.U32 R0, R0, 0x1, RZ ;  /* 0x0000000100007819 */ /* 0x002fc400000006ff */
[----:B--2---:R-:W-:Y:S02]  /*00b0*/  SHF.R.S32.HI R5, RZ, 0x19, R3 ;  /* 0x00000019ff057819 */ /* 0x004fe40000011403 */
[----:B------:R-:W-:-:S03]  /*00c0*/  LOP3.LUT R0, R0, 0x3e, RZ, 0xc0, !PT ;  /* 0x0000003e00007812 */ /* 0x000fc600078ec0ff */
[----:B------:R-:W1:Y:S01]  /*00d0*/  LDC.64 R20, c[0x0][0x228] ;  /* 0x00008a00ff147b82 */ /* 0x000e620000000a00 */
[----:B------:R-:W-:Y:S02]  /*00e0*/  SGXT R5, R5, 0x1 ;  /* 0x000000010505781a */ /* 0x000fe40000000200 */
[----:B------:R-:W-:-:S04]  /*00f0*/  LEA R0, R3, R0, 0x6 ;  /* 0x0000000003007211 */ /* 0x000fc800078e30ff */
[----:B------:R-:W-:Y:S01]  /*0100*/  LEA.HI R5, R5, R0, RZ, 0x2 ;  /* 0x0000000005057211 */ /* 0x000fe200078f10ff */
[----:B------:R-:W2:Y:S01]  /*0110*/  LDC.64 R2, c[0x0][0x220] ;  /* 0x00008800ff027b82 */ /* 0x000ea20000000a00 */
[----:B------:R-:W-:Y:S02]  /*0120*/  ISETP.GE.AND P0, PT, R0, 0x40, PT ;  /* 0x000000400000780c */ /* 0x000fe40003f06270 */
[----:B------:R-:W-:-:S04]  /*0130*/  SHF.R.S32.HI R6, RZ, 0x2, R5 ;  /* 0x00000002ff067819 */ /* 0x000fc80000011405 */
[----:B------:R-:W-:Y:S01]  /*0140*/  LEA.HI R7, R6, R6, RZ, 0x2 ;  /* 0x0000000606077211 */ /* 0x000fe200078f10ff */
[----:B------:R-:W1:Y:S03]  /*0150*/  LDC.64 R4, c[0x0][0x248] ;  /* 0x00009200ff047b82 */ /* 0x000e660000000a00 */
[----:B------:R-:W-:-:S04]  /*0160*/  LOP3.LUT R7, R7, 0xfffffffc, RZ, 0xc0, !PT ;  /* 0xfffffffc07077812 */ /* 0x000fc800078ec0ff */
[----:B------:R-:W-:Y:S02]  /*0170*/  IADD3 R33, R6, -R7, RZ ;  /* 0x8000000706217210 */ /* 0x000fe40007ffe0ff */
[----:B------:R-:W-:Y:S01]  /*0180*/  CS2R R6, SRZ ;  /* 0x0000000000067805 */ /* 0x000fe2000001ff00 */
[----:B------:R-:W3:Y:S02]  /*0190*/  LDC.64 R26, c[0x0][0x230] ;  /* 0x00008c00ff1a7b82 */ /* 0x000ee40000000a00 */
[----:B--2---:R-:W-:-:S06]  /*01a0*/  IMAD.WIDE R2, R33, 0x4, R2 ;  /* 0x0000000421027825 */ /* 0x004fcc00078e0202 */
[----:B------:R-:W2:Y:S01]  /*01b0*/  LDC.64 R28, c[0x0][0x250] ;  /* 0x00009400ff1c7b82 */ /* 0x000ea20000000a00 */
[----:B------:R-:W2:Y:S04]  /*01c0*/  @!P0 LDG.E.EL R6, desc[UR4][R2.64] ;  /* 0x0000000402068981 */ /* 0x000ea8000c2e1900 */
[----:B------:R3:W2:Y:S01]  /*01d0*/  @!P0 LDG.E.EL R7, desc[UR4][R2.64] ;  /* 0x0000000402078981 */ /* 0x0006a2000c2e1900 */
[----:B01----:R-:W-:Y:S02]  /*01e0*/  IMAD.WIDE R4, R33, 0x4, R4 ;  /* 0x0000000421047825 */ /* 0x003fe400078e0204 */
[----:B------:R-:W0:Y:S03]  /*01f0*/  LDC.64 R30, c[0x0][0x258] ;  /* 0x00009600ff1e7b82 */ /* 0x000e260000000a00 */
[----:B------:R-:W2:Y:S04]  /*0200*/  @!P0 LDG.E.EL R15, desc[UR4][R4.64] ;  /* 0x00000004040f8981 */ /* 0x000ea8000c2e1900 */
[----:B------:R1:W2:Y:S01]  /*0210*/  @!P0 LDG.E.EL R8, desc[UR4][R4.64] ;  /* 0x0000000404088981 */ /* 0x0002a2000c2e1900 */
[----:B------:R-:W-:-:S02]  /*0220*/  CS2R R10, SRZ ;  /* 0x00000000000a7805 */ /* 0x000fc4000001ff00 */
[----:B------:R-:W-:Y:S01]  /*0230*/  CS2R R12, SRZ ;  /* 0x00000000000c7805 */ /* 0x000fe2000001ff00 */
[----:B---3--:R-:W-:Y:S01]  /*0240*/  IMAD.WIDE R22, R33, 0x4, R22 ;  /* 0x0000000421167825 */ /* 0x008fe200078e0216 */
[----:B------:R-:W-:-:S03]  /*0250*/  CS2R R2, SRZ ;  /* 0x0000000000027805 */ /* 0x000fc6000001ff00 */
[C---:B----4-:R-:W-:Y:S01]  /*0260*/  IMAD.WIDE R18, R33.reuse, 0x4, R18 ;  /* 0x0000000421127825 */ /* 0x050fe200078e0212 */
[----:B------:R-:W3:Y:S01]  /*0270*/  @!P0 LDG.E.EL R9, desc[UR4][R22.64] ;  /* 0x0000000416098981 */ /* 0x000ee2000c2e1900 */
[----:B-1----:R-:W-:Y:S02]  /*0280*/  CS2R R4, SRZ ;  /* 0x0000000000047805 */ /* 0x002fe4000001ff00 */
[C---:B-----5:R-:W-:Y:S01]  /*0290*/  IMAD.WIDE R24, R0.reuse, 0x4, R24 ;  /* 0x0000000400187825 */ /* 0x060fe200078e0218 */
[----:B------:R1:W4:Y:S03]  /*02a0*/  @!P0 LDG.E.EL R10, desc[UR4][R22.64] ;  /* 0x00000004160a8981 */ /* 0x000326000c2e1900 */
[----:B------:R-:W-:Y:S01]  /*02b0*/  IMAD.WIDE R16, R0, 0x4, R16 ;  /* 0x0000000400107825 */ /* 0x000fe200078e0210 */
[----:B------:R-:W5:Y:S03]  /*02c0*/  @!P0 LDG.E.EL R11, desc[UR4][R18.64] ;  /* 0x00000004120b8981 */ /* 0x000f66000c2e1900 */
[C---:B------:R-:W-:Y:S01]  /*02d0*/  IMAD.WIDE R20, R33.reuse, 0x4, R20 ;  /* 0x0000000421147825 */ /* 0x040fe200078e0214 */
[----:B------:R0:W3:Y:S03]  /*02e0*/  @!P0 LDG.E.EL R12, desc[UR4][R18.64] ;  /* 0x00000004120c8981 */ /* 0x0000e6000c2e1900 */
[C---:B-1----:R-:W-:Y:S01]  /*02f0*/  IMAD.WIDE R22, R33.reuse, 0x4, R26 ;  /* 0x0000000421167825 */ /* 0x042fe200078e021a */
[----:B------:R-:W3:Y:S03]  /*0300*/  @!P0 LDG.E.64 R2, desc[UR4][R24.64] ;  /* 0x0000000418028981 */ /* 0x000ee6000c1e1b00 */
[----:B--2---:R-:W-:Y:S01]  /*0310*/  IMAD.WIDE R26, R33, 0x4, R28 ;  /* 0x00000004211a7825 */ /* 0x004fe200078e021c */
[----:B------:R-:W5:Y:S01]  /*0320*/  @!P0 LDG.E.64 R4, desc[UR4][R16.64] ;  /* 0x0000000410048981 */ /* 0x000f62000c1e1b00 */
[----:B------:R-:W-:-:S02]  /*0330*/  CS2R R28, SRZ ;  /* 0x00000000001c7805 */ /* 0x000fc4000001ff00 */
[----:B0-----:R-:W-:Y:S01]  /*0340*/  IMAD.WIDE R18, R33, 0x4, R30 ;  /* 0x0000000421127825 */ /* 0x001fe200078e021e */
[----:B------:R-:W2:Y:S01]  /*0350*/  @!P0 LDG.E.EL R13, desc[UR4][R20.64] ;  /* 0x00000004140d8981 */ /* 0x000ea2000c2e1900 */
[----:B------:R-:W-:-:S03]  /*0360*/  CS2R R30, SRZ ;  /* 0x00000000001e7805 */ /* 0x000fc6000001ff00 */
[----:B------:R0:W2:Y:S04]  /*0370*/  @!P0 LDG.E.EL R14, desc[UR4][R20.64] ;  /* 0x00000004140e8981 */ /* 0x0000a8000c2e1900 */
[----:B------:R-:W2:Y:S04]  /*0380*/  @!P0 LDG.E.EL R28, desc[UR4][R26.64] ;  /* 0x000000041a1c8981 */ /* 0x000ea8000c2e1900 */
[----:B------:R-:W2:Y:S01]  /*0390*/  @!P0 LDG.E.EL R29, desc[UR4][R26.64] ;  /* 0x000000041a1d8981 */ /* 0x000ea2000c2e1900 */
[----:B0-----:R-:W-:-:S03]  /*03a0*/  CS2R R20, SRZ ;  /* 0x0000000000147805 */ /* 0x001fc6000001ff00 */
[----:B------:R-:W2:Y:S04]  /*03b0*/  @!P0 LDG.E.EL R31, desc[UR4][R18.64] ;  /* 0x00000004121f8981 */ /* 0x000ea8000c2e1900 */
[----:B------:R-:W2:Y:S04]  /*03c0*/  @!P0 LDG.E.EL R20, desc[UR4][R22.64] ;  /* 0x0000000416148981 */ /* 0x000ea8000c2e1900 */
[----:B------:R0:W2:Y:S04]  /*03d0*/  @!P0 LDG.E.EL R21, desc[UR4][R22.64] ;  /* 0x0000000416158981 */ /* 0x0000a8000c2e1900 */
[----:B------:R1:W2:Y:S01]  /*03e0*/  @!P0 LDG.E.EL R30, desc[UR4][R18.64] ;  /* 0x00000004121e8981 */ /* 0x0002a2000c2e1900 */
[----:B0-----:R-:W-:Y:S01]  /*03f0*/  HFMA2.MMA R23, -RZ, RZ, 1.625, 0 ;  /* 0x3e800000ff177435 */ /* 0x001fe200000001ff */
[----:B------:R-:W-:-:S04]  /*0400*/  FADD R6, R6, 0.0010000000474974513054 ;  /* 0x3a83126f06067421 */ /* 0x000fc80000000000 */
[----:B------:R-:W0:Y:S01]  /*0410*/  MUFU.SQRT R16, R6 ;  /* 0x0000000600107308 */ /* 0x000e220000002000 */
[----:B------:R-:W-:-:S07]  /*0420*/  FADD R7, R7, 0.0010000000474974513054 ;  /* 0x3a83126f07077421 */ /* 0x000fce0000000000 */
[----:B------:R1:W4:Y:S01]  /*0430*/  MUFU.SQRT R17, R7 ;  /* 0x0000000700117308 */ /* 0x0003220000002000 */
[----:B------:R-:W-:Y:S01]  /*0440*/  FADD R22, R15, 0.0010000000474974513054 ;  /* 0x3a83126f0f167421 */ /* 0x000fe20000000000 */
[----:B------:R-:W-:Y:S01]  /*0450*/  FADD R8, R8, 0.0010000000474974513054 ;  /* 0x3a83126f08087421 */ /* 0x000fe20000000000 */
[----:B0-----:R-:W-:-:S05]  /*0460*/  FSETP.GT.AND P6, PT, R16, 8.50705917302346158658e+37, PT ;  /* 0x7e8000001000780b */ /* 0x001fca0003fc4000 */
[----:B------:R-:W0:Y:S01]  /*0470*/  MUFU.SQRT R24, R8 ;  /* 0x0000000800187308 */ /* 0x000e220000002000 */
[C---:B------:R-:W-:Y:S01]  /*0480*/  FSETP.GEU.AND P1, PT, R16.reuse, 1.175494350822287508e-38, PT ;  /* 0x008000001000780b */ /* 0x040fe20003f2e000 */
[----:B-1----:R-:W1:Y:S06]  /*0490*/  LDC.64 R6, c[0x0][0x260] ;  /* 0x00009800ff067b82 */ /* 0x002e6c0000000a00 */
[----:B------:R-:W3:Y:S01]  /*04a0*/  MUFU.SQRT R22, R22 ;  /* 0x0000001600167308 */ /* 0x000ee20000002000 */
[----:B----4-:R-:W-:Y:S02]  /*04b0*/  FSETP.GT.AND P2, PT, R17, 8.50705917302346158658e+37, PT ;  /* 0x7e8000001100780b */ /* 0x010fe40003f44000 */
[----:B------:R-:W-:Y:S01]  /*04c0*/  FSEL R15, R23, 1, P6 ;  /* 0x3f800000170f7808 */ /* 0x000fe20003000000 */
[----:B------:R-:W-:Y:S01]  /*04d0*/  @P6 FMUL R16, R16, 0.25 ;  /* 0x3e80000010106820 */ /* 0x000fe20000400000 */
[----:B------:R-:W-:-:S02]  /*04e0*/  FSETP.GEU.AND P3, PT, R17, 1.175494350822287508e-38, PT ;  /* 0x008000001100780b */ /* 0x000fc40003f6e000 */
[C---:B0-----:R-:W-:Y:S02]  /*04f0*/  FSETP.GT.AND P4, PT, R24.reuse, 8.50705917302346158658e+37, PT ;  /* 0x7e8000001800780b */ /* 0x041fe40003f84000 */
[----:B------:R-:W-:Y:S02]  /*0500*/  FSEL R8, R23, 1, P2 ;  /* 0x3f80000017087808 */ /* 0x000fe40001000000 */
[----:B------:R-:W-:Y:S02]  /*0510*/  FSETP.GEU.AND P5, PT, R24, 1.175494350822287508e-38, PT ;  /* 0x008000001800780b */ /* 0x000fe40003fae000 */
[C---:B---3--:R-:W-:Y:S01]  /*0520*/  FSETP.GT.AND P6, PT, R22.reuse, 8.50705917302346158658e+37, PT ;  /* 0x7e8000001600780b */ /* 0x048fe20003fc4000 */
[----:B------:R-:W-:Y:S01]  /*0530*/  @P2 FMUL R17, R17, 0.25 ;  /* 0x3e80000011112820 */ /* 0x000fe20000400000 */
[----:B------:R-:W-:-:S05]  /*0540*/  FSETP.GEU.AND P2, PT, R22, 1.175494350822287508e-38, PT ;  /* 0x008000001600780b */ /* 0x000fca0003f4e000 */
[----:B------:R-:W-:Y:S01]  /*0550*/  @P4 FMUL R24, R24, 0.25 ;  /* 0x3e80000018184820 */ /* 0x000fe20000400000 */
[----:B------:R-:W-:Y:S01]  /*0560*/  @!P1 FMUL R16, R16, 16777216 ;  /* 0x4b80000010109820 */ /* 0x000fe20000400000 */
[----:B------:R-:W-:Y:S02]  /*0570*/  @!P3 FMUL R17, R17, 16777216 ;  /* 0x4b8000001111b820 */ /* 0x000fe40000400000 */
[----:B------:R-:W-:Y:S02]  /*0580*/  @!P5 FMUL R24, R24, 16777216 ;  /* 0x4b8000001818d820 */ /* 0x000fe40000400000 */
[----:B------:R-:W-:-:S04]  /*0590*/  @P6 FMUL R22, R22, 0.25 ;  /* 0x3e80000016166820 */ /* 0x000fc80000400000 */
[----:B------:R-:W-:Y:S01]  /*05a0*/  @!P2 FMUL R22, R22, 16777216 ;  /* 0x4b8000001616a820 */ /* 0x000fe20000400000 */
[----:B------:R-:W0:Y:S01]  /*05b0*/  MUFU.RCP R16, R16 ;  /* 0x0000001000107308 */ /* 0x000e220000001000 */
[----:B------:R-:W-:-:S07]  /*05c0*/  FSEL R19, R23, 1, P4 ;  /* 0x3f80000017137808 */ /* 0x000fce0002000000 */
[----:B------:R-:W3:Y:S01]  /*05d0*/  MUFU.RCP R17, R17 ;  /* 0x0000001100117308 */ /* 0x000ee20000001000 */
[----:B------:R-:W-:-:S07]  /*05e0*/  FSEL R23, R23, 1, P6 ;  /* 0x3f80000017177808 */ /* 0x000fce0003000000 */
[----:B------:R-:W4:Y:S08]  /*05f0*/  MUFU.RCP R24, R24 ;  /* 0x0000001800187308 */ /* 0x000f300000001000 */
[----:B------:R-:W1:Y:S01]  /*0600*/  MUFU.RCP R22, R22 ;  /* 0x0000001600167308 */ /* 0x000e620000001000 */
[----:B------:R-:W-:Y:S01]  /*0610*/  @!P1 FMUL R15, R15, 16777216 ;  /* 0x4b8000000f0f9820 */ /* 0x000fe20000400000 */
[----:B------:R-:W-:Y:S01]  /*0620*/  @!P3 FMUL R8, R8, 16777216 ;  /* 0x4b8000000808b820 */ /* 0x000fe20000400000 */
[----:B------:R-:W-:Y:S01]  /*0630*/  @!P5 FMUL R19, R19, 16777216 ;  /* 0x4b8000001313d820 */ /* 0x000fe20000400000 */
[----:B------:R-:W-:Y:S01]  /*0640*/  @!P2 FMUL R23, R23, 16777216 ;  /* 0x4b8000001717a820 */ /* 0x000fe20000400000 */
[----:B0-----:R-:W-:Y:S01]  /*0650*/  FMUL R16, R16, R15 ;  /* 0x0000000f10107220 */ /* 0x001fe20000400000 */
[----:B---3--:R-:W-:Y:S01]  /*0660*/  FMUL R17, R17, R8 ;  /* 0x0000000811117220 */ /* 0x008fe20000400000 */
[----:B----4-:R-:W-:Y:S01]  /*0670*/  FMUL R24, R24, R19 ;  /* 0x0000001318187220 */ /* 0x010fe20000400000 */
[----:B-----5:R-:W-:Y:S01]  /*0680*/  FADD R11, -R11, R4 ;  /* 0x000000040b0b7221 */ /* 0x020fe20000000100 */
[----:B------:R-:W-:Y:S01]  /*0690*/  FADD R12, -R12, R5 ;  /* 0x000000050c0c7221 */ /* 0x000fe20000000100 */
[----:B------:R-:W-:Y:S01]  /*06a0*/  FADD R9, -R9, R2 ;  /* 0x0000000209097221 */ /* 0x000fe20000000100 */
[----:B------:R-:W-:Y:S01]  /*06b0*/  FADD R3, -R10, R3 ;  /* 0x000000030a037221 */ /* 0x000fe20000000100 */
[----:B-1----:R-:W-:Y:S01]  /*06c0*/  FMUL R22, R22, R23 ;  /* 0x0000001716167220 */ /* 0x002fe20000400000 */
[----:B------:R-:W-:Y:S01]  /*06d0*/  FMUL R11, R16, R11 ;  /* 0x0000000b100b7220 */ /* 0x000fe20000400000 */
[----:B------:R-:W-:Y:S01]  /*06e0*/  FMUL R12, R17, R12 ;  /* 0x0000000c110c7220 */ /* 0x000fe20000400000 */
[----:B------:R-:W-:Y:S01]  /*06f0*/  FMUL R24, R24, R9 ;  /* 0x0000000918187220 */ /* 0x000fe20000400000 */
[----:B------:R-:W-:Y:S01]  /*0700*/  FMUL R3, R22, R3 ;  /* 0x0000000316037220 */ /* 0x000fe20000400000 */
[----:B--2---:R-:W-:Y:S01]  /*0710*/  FFMA R11, R11, R13, R20 ;  /* 0x0000000d0b0b7223 */ /* 0x004fe20000000014 */
[----:B------:R-:W-:Y:S01]  /*0720*/  FFMA R12, R12, R14, R21 ;  /* 0x0000000e0c0c7223 */ /* 0x000fe20000000015 */
[----:B------:R-:W-:Y:S01]  /*0730*/  FFMA R24, R24, R28, R31 ;  /* 0x0000001c18187223 */ /* 0x000fe2000000001f */
[----:B------:R-:W-:Y:S01]  /*0740*/  FFMA R3, R3, R29, R30 ;  /* 0x0000001d03037223 */ /* 0x000fe2000000001e */
[----:B------:R-:W-:-:S04]  /*0750*/  IMAD.WIDE R6, R0, 0x4, R6 ;  /* 0x0000000400067825 */ /* 0x000fc800078e0206 */
[----:B------:R-:W-:Y:S01]  /*0760*/  FADD R2, R24, R11 ;  /* 0x0000000b18027221 */ /* 0x000fe20000000000 */
[----:B------:R-:W-:Y:S01]  /*0770*/  FADD R3, R3, R12 ;  /* 0x0000000c03037221 */ /* 0x000fe20000000000 */
[----:B------:R-:W-:Y:S06]  /*0780*/  @P0 EXIT ;  /* 0x000000000000094d */ /* 0x000fec0003800000 */
[----:B------:R-:W-:Y:S01]  /*0790*/  STG.E.64 desc[UR4][R6.64], R2 ;  /* 0x0000000206007986 */ /* 0x000fe2000c101b04 */
[----:B------:R-:W-:Y:S05]  /*07a0*/  EXIT ;  /* 0x000000000000794d */ /* 0x000fea0003800000 */
.L_x_0:
[----:B------:R-:W-:-:S00]  /*07b0*/  BRA `(.L_x_0) ;  /* 0xfffffffc00fc7947 */ /* 0x000fc0000383ffff */
[----:B------:R-:W-:-:S00]  /*07c0*/  NOP ;  /* 0x0000000000007918 */ /* 0x000fc00000000000 */
        /* <DEDUP_REMOVED lines=11> */
.L_x_1:


//--------------------- .nv.global.init           --------------------------
	.section	.nv.global.init,"aw",@progbits
.nv.global.init:
	.type		_$_str,@object
	.size		_$_str,(_$_str_$_2 - _$_str)
_$_str:
        /*0000*/ 	.byte	0x5f, 0x5f, 0x43, 0x55, 0x44, 0x41, 0x5f, 0x46, 0x54, 0x5a, 0x00
	.type		_$_str_$_2,@object
	.size		_$_str_$_2,(.L_1 - _$_str_$_2)
_$_str_$_2:
        /*000b*/ 	.byte	0x5f, 0x5f, 0x43, 0x55, 0x44, 0x41, 0x5f, 0x50, 0x52, 0x45, 0x43, 0x5f, 0x53, 0x51, 0x52, 0x54
        /*001b*/ 	.byte	0x00
.L_1:


//--------------------- .nv.constant0.triton_poi_fused__native_batch_norm_legit_no_training_add_5 --------------------------
	.section	.nv.constant0.triton_poi_fused__native_batch_norm_legit_no_training_add_5,"a",@progbits
	.sectionflags	@""
	.align	4
.nv.constant0.triton_poi_fused__native_batch_norm_legit_no_training_add_5:
	.zero		620
